//
// Generated by NVIDIA NVVM Compiler
//
// Compiler Build ID: CL-36424714
// Cuda compilation tools, release 13.0, V13.0.88
// Based on NVVM 20.0.0
//

.version 9.0
.target sm_100
.address_size 64

	// .globl	_Z22encode_and_pack_kernelPKcPhm
.const .align 1 .b8 encode_table[128];

.visible .entry _Z22encode_and_pack_kernelPKcPhm(
	.param .u64 .ptr .align 1 _Z22encode_and_pack_kernelPKcPhm_param_0,
	.param .u64 .ptr .align 1 _Z22encode_and_pack_kernelPKcPhm_param_1,
	.param .u64 _Z22encode_and_pack_kernelPKcPhm_param_2
)
{
	.reg .pred 	%p<3>;
	.reg .b16 	%rs<8>;
	.reg .b32 	%r<5>;
	.reg .b64 	%rd<17>;

	ld.param.u64 	%rd3, [_Z22encode_and_pack_kernelPKcPhm_param_0];
	ld.param.u64 	%rd4, [_Z22encode_and_pack_kernelPKcPhm_param_1];
	ld.param.u64 	%rd5, [_Z22encode_and_pack_kernelPKcPhm_param_2];
	mov.u32 	%r2, %ctaid.x;
	mov.u32 	%r3, %ntid.x;
	mov.u32 	%r4, %tid.x;
	mad.lo.s32 	%r1, %r2, %r3, %r4;
	mul.wide.u32 	%rd1, %r1, 2;
	setp.ge.u64 	%p1, %rd1, %rd5;
	@%p1 bra 	$L__BB0_4;
	cvta.to.global.u64 	%rd6, %rd3;
	add.s64 	%rd2, %rd6, %rd1;
	ld.global.s8 	%rd7, [%rd2];
	mov.u64 	%rd8, encode_table;
	add.s64 	%rd9, %rd8, %rd7;
	ld.const.u8 	%rs1, [%rd9];
	add.s64 	%rd10, %rd1, 1;
	setp.ge.u64 	%p2, %rd10, %rd5;
	mov.b16 	%rs7, 15;
	@%p2 bra 	$L__BB0_3;
	ld.global.s8 	%rd11, [%rd2+1];
	add.s64 	%rd13, %rd8, %rd11;
	ld.const.u8 	%rs7, [%rd13];
$L__BB0_3:
	cvt.u64.u32 	%rd14, %r1;
	shl.b16 	%rs5, %rs1, 4;
	or.b16  	%rs6, %rs7, %rs5;
	cvta.to.global.u64 	%rd15, %rd4;
	add.s64 	%rd16, %rd15, %rd14;
	st.global.u8 	[%rd16], %rs6;
$L__BB0_4:
	ret;

}


// ===== COMPILED SASS (sm_100) =====

	.target	sm_100

	.elftype	@"ET_EXEC"


//--------------------- .note.nv.tkinfo           --------------------------
	.section	.note.nv.tkinfo,"",@"SHT_NOTE"
	.sectionflags	@"SHF_NOTE_NV_TKINFO"
	.tkinfo
        /*0018*/ 	.word	0x00000002
        /*0030*/ 	.string	""
        /*0030*/ 	.string	"ptxas"
        /*0030*/ 	.string	"Cuda compilation tools, release 13.0, V13.0.88"
        /*0030*/ 	.string	"Build cuda_13.0.r13.0/compiler.36424714_0"
        /*0030*/ 	.string	"-arch sm_100 -m 64 "



//--------------------- .note.nv.cuinfo           --------------------------
	.section	.note.nv.cuinfo,"",@"SHT_NOTE"
	.sectionflags	@"SHF_NOTE_NV_CUINFO"
        /*0018*/ 	.short	0x0002
        /*001a*/ 	.short	0x0064
        /*001c*/ 	.short	0x0082
	.zero		2


//--------------------- .nv.info                  --------------------------
	.section	.nv.info,"",@"SHT_CUDA_INFO"
	.align	4


	//----- nvinfo : EIATTR_REGCOUNT
	.align		4
        /*0000*/ 	.byte	0x04, 0x2f
        /*0002*/ 	.short	(.L_2 - .L_1)
	.align		4
.L_1:
        /*0004*/ 	.word	index@(_Z22encode_and_pack_kernelPKcPhm)
        /*0008*/ 	.word	0x0000000c


	//----- nvinfo : EIATTR_FRAME_SIZE
	.align		4
.L_2:
        /*000c*/ 	.byte	0x04, 0x11
        /*000e*/ 	.short	(.L_4 - .L_3)
	.align		4
.L_3:
        /*0010*/ 	.word	index@(_Z22encode_and_pack_kernelPKcPhm)
        /*0014*/ 	.word	0x00000000


	//----- nvinfo : EIATTR_MIN_STACK_SIZE
	.align		4
.L_4:
        /*0018*/ 	.byte	0x04, 0x12
        /*001a*/ 	.short	(.L_6 - .L_5)
	.align		4
.L_5:
        /*001c*/ 	.word	index@(_Z22encode_and_pack_kernelPKcPhm)
        /*0020*/ 	.word	0x00000000
.L_6:


//--------------------- .nv.compat                --------------------------
	.section	.nv.compat,"",@"SHT_CUDA_COMPAT_INFO"
	.align	4
        /*0000*/ 	.byte	0x02, 0x09, 0x00, 0x00, 0x02, 0x02, 0x01, 0x00, 0x02, 0x05, 0x05, 0x00, 0x03, 0x07, 0x01, 0x01
        /*0010*/ 	.byte	0x02, 0x03, 0x00, 0x00, 0x02, 0x06, 0x01, 0x00, 0x04, 0x0b, 0x08, 0x00, 0x09, 0x00, 0x00, 0x00
        /*0020*/ 	.byte	0x00, 0x00, 0x00, 0x00


//--------------------- .nv.info._Z22encode_and_pack_kernelPKcPhm --------------------------
	.section	.nv.info._Z22encode_and_pack_kernelPKcPhm,"",@"SHT_CUDA_INFO"
	.sectionflags	@""
	.align	4


	//----- nvinfo : EIATTR_CUDA_API_VERSION
	.align		4
        /*0000*/ 	.byte	0x04, 0x37
        /*0002*/ 	.short	(.L_8 - .L_7)
.L_7:
        /*0004*/ 	.word	0x00000082


	//----- nvinfo : EIATTR_KPARAM_INFO
	.align		4
.L_8:
        /*0008*/ 	.byte	0x04, 0x17
        /*000a*/ 	.short	(.L_10 - .L_9)
.L_9:
        /*000c*/ 	.word	0x00000000
        /*0010*/ 	.short	0x0002
        /*0012*/ 	.short	0x0010
        /*0014*/ 	.byte	0x00, 0xf0, 0x21, 0x00


	//----- nvinfo : EIATTR_KPARAM_INFO
	.align		4
.L_10:
        /*0018*/ 	.byte	0x04, 0x17
        /*001a*/ 	.short	(.L_12 - .L_11)
.L_11:
        /*001c*/ 	.word	0x00000000
        /*0020*/ 	.short	0x0001
        /*0022*/ 	.short	0x0008
        /*0024*/ 	.byte	0x00, 0xf5, 0x21, 0x00


	//----- nvinfo : EIATTR_KPARAM_INFO
	.align		4
.L_12:
        /*0028*/ 	.byte	0x04, 0x17
        /*002a*/ 	.short	(.L_14 - .L_13)
.L_13:
        /*002c*/ 	.word	0x00000000
        /*0030*/ 	.short	0x0000
        /*0032*/ 	.short	0x0000
        /*0034*/ 	.byte	0x00, 0xf5, 0x21, 0x00


	//----- nvinfo : EIATTR_SPARSE_MMA_MASK
	.align		4
.L_14:
        /*0038*/ 	.byte	0x03, 0x50
        /*003a*/ 	.short	0x0000


	//----- nvinfo : EIATTR_MAXREG_COUNT
	.align		4
        /*003c*/ 	.byte	0x03, 0x1b
        /*003e*/ 	.short	0x00ff


	//----- nvinfo : EIATTR_MERCURY_ISA_VERSION
	.align		4
        /*0040*/ 	.byte	0x03, 0x5f
        /*0042*/ 	.short	0x0101


	//----- nvinfo : EIATTR_VRC_CTA_INIT_COUNT
	.align		4
        /*0044*/ 	.byte	0x02, 0x4a
	.zero		1
	.zero		1


	//----- nvinfo : EIATTR_EXIT_INSTR_OFFSETS
	.align		4
        /*0048*/ 	.byte	0x04, 0x1c
        /*004a*/ 	.short	(.L_16 - .L_15)


	//   ....[0]....
.L_15:
        /*004c*/ 	.word	0x00000090


	//   ....[1]....
        /*0050*/ 	.word	0x000001d0


	//----- nvinfo : EIATTR_CBANK_PARAM_SIZE
	.align		4
.L_16:
        /*0054*/ 	.byte	0x03, 0x19
        /*0056*/ 	.short	0x0018


	//----- nvinfo : EIATTR_PARAM_CBANK
	.align		4
        /*0058*/ 	.byte	0x04, 0x0a
        /*005a*/ 	.short	(.L_18 - .L_17)
	.align		4
.L_17:
        /*005c*/ 	.word	index@(.nv.constant0._Z22encode_and_pack_kernelPKcPhm)
        /*0060*/ 	.short	0x0380
        /*0062*/ 	.short	0x0018


	//----- nvinfo : EIATTR_SW_WAR
	.align		4
.L_18:
        /*0064*/ 	.byte	0x04, 0x36
        /*0066*/ 	.short	(.L_20 - .L_19)
.L_19:
        /*0068*/ 	.word	0x00000008
.L_20:


//--------------------- .nv.callgraph             --------------------------
	.section	.nv.callgraph,"",@"SHT_CUDA_CALLGRAPH"
	.align	4
	.sectionentsize	8
	.align		4
        /*0000*/ 	.word	0x00000000
	.align		4
        /*0004*/ 	.word	0xffffffff
	.align		4
        /*0008*/ 	.word	0x00000000
	.align		4
        /*000c*/ 	.word	0xfffffffe
	.align		4
        /*0010*/ 	.word	0x00000000
	.align		4
        /*0014*/ 	.word	0xfffffffd
	.align		4
        /*0018*/ 	.word	0x00000000
	.align		4
        /*001c*/ 	.word	0xfffffffc


//--------------------- .nv.constant3             --------------------------
	.section	.nv.constant3,"a",@progbits
.nv.constant3:
	.type		encode_table,@object
	.size		encode_table,(.L_0 - encode_table)
encode_table:
	.zero		128
.L_0:


//--------------------- .text._Z22encode_and_pack_kernelPKcPhm --------------------------
	.section	.text._Z22encode_and_pack_kernelPKcPhm,"ax",@progbits
	.align	128
        .global         _Z22encode_and_pack_kernelPKcPhm
        .type           _Z22encode_and_pack_kernelPKcPhm,@function
        .size           _Z22encode_and_pack_kernelPKcPhm,(.L_x_1 - _Z22encode_and_pack_kernelPKcPhm)
        .other          _Z22encode_and_pack_kernelPKcPhm,@"STO_CUDA_ENTRY STV_DEFAULT"
_Z22encode_and_pack_kernelPKcPhm:
.text._Z22encode_and_pack_kernelPKcPhm:
[----:B------:R-:W-:Y:S01]  /*0000*/  LDC R1, c[0x0][0x37c] ;  /* 0x0000df00ff017b82 */ /* 0x000fe20000000800 */
[----:B------:R-:W0:Y:S07]  /*0010*/  S2R R3, SR_TID.X ;  /* 0x0000000000037919 */ /* 0x000e2e0000002100 */
[----:B------:R-:W0:Y:S01]  /*0020*/  S2UR UR4, SR_CTAID.X ;  /* 0x00000000000479c3 */ /* 0x000e220000002500 */
[----:B------:R-:W1:Y:S07]  /*0030*/  LDCU.64 UR6, c[0x0][0x390] ;  /* 0x00007200ff0677ac */ /* 0x000e6e0008000a00 */
[----:B------:R-:W0:Y:S02]  /*0040*/  LDC R4, c[0x0][0x360] ;  /* 0x0000d800ff047b82 */ /* 0x000e240000000800 */
[----:B0-----:R-:W-:-:S04]  /*0050*/  IMAD R4, R4, UR4, R3 ;  /* 0x0000000404047c24 */ /* 0x001fc8000f8e0203 */
[----:B------:R-:W-:-:S03]  /*0060*/  IMAD.WIDE.U32 R2, R4, 0x2, RZ ;  /* 0x0000000204027825 */ /* 0x000fc600078e00ff */
[----:B-1----:R-:W-:-:S04]  /*0070*/  ISETP.GE.U32.AND P0, PT, R2, UR6, PT ;  /* 0x0000000602007c0c */ /* 0x002fc8000bf06070 */
[----:B------:R-:W-:-:S13]  /*0080*/  ISETP.GE.U32.AND.EX P0, PT, R3, UR7, PT, P0 ;  /* 0x0000000703007c0c */ /* 0x000fda000bf06100 */
[----:B------:R-:W-:Y:S05]  /*0090*/  @P0 EXIT ;  /* 0x000000000000094d */ /* 0x000fea0003800000 */
[----:B------:R-:W0:Y:S01]  /*00a0*/  LDCU.64 UR8, c[0x0][0x380] ;  /* 0x00007000ff0877ac */ /* 0x000e220008000a00 */
[----:B------:R-:W-:Y:S01]  /*00b0*/  IADD3 R0, P1, PT, R2, 0x1, RZ ;  /* 0x0000000102007810 */ /* 0x000fe20007f3e0ff */
[----:B------:R-:W1:Y:S03]  /*00c0*/  LDCU.64 UR4, c[0x0][0x358] ;  /* 0x00006b00ff0477ac */ /* 0x000e660008000a00 */
[----:B------:R-:W-:Y:S01]  /*00d0*/  ISETP.GE.U32.AND P0, PT, R0, UR6, PT ;  /* 0x0000000600007c0c */ /* 0x000fe2000bf06070 */
[----:B------:R-:W-:-:S05]  /*00e0*/  IMAD.X R0, RZ, RZ, R3, P1 ;  /* 0x000000ffff007224 */ /* 0x000fca00008e0603 */
[----:B------:R-:W-:Y:S02]  /*00f0*/  ISETP.GE.U32.AND.EX P0, PT, R0, UR7, PT, P0 ;  /* 0x0000000700007c0c */ /* 0x000fe4000bf06100 */
[----:B0-----:R-:W-:-:S04]  /*0100*/  IADD3 R2, P1, PT, R2, UR8, RZ ;  /* 0x0000000802027c10 */ /* 0x001fc8000ff3e0ff */
[----:B------:R-:W-:Y:S01]  /*0110*/  IADD3.X R3, PT, PT, R3, UR9, RZ, P1, !PT ;  /* 0x0000000903037c10 */ /* 0x000fe20008ffe4ff */
[----:B------:R-:W-:Y:S01]  /*0120*/  IMAD.MOV.U32 R6, RZ, RZ, 0xf ;  /* 0x0000000fff067424 */ /* 0x000fe200078e00ff */
[----:B------:R-:W0:Y:S03]  /*0130*/  LDCU.64 UR8, c[0x0][0x388] ;  /* 0x00007100ff0877ac */ /* 0x000e260008000a00 */
[----:B-1----:R-:W2:Y:S04]  /*0140*/  LDG.E.S8 R0, desc[UR4][R2.64] ;  /* 0x0000000402007981 */ /* 0x002ea8000c1e1300 */
[----:B------:R-:W3:Y:S01]  /*0150*/  @!P0 LDG.E.S8 R7, desc[UR4][R2.64+0x1] ;  /* 0x0000010402078981 */ /* 0x000ee2000c1e1300 */
[----:B--2---:R-:W1:Y:S08]  /*0160*/  LDC.U8 R0, c[0x3][R0] ;  /* 0x00c0000000007b82 */ /* 0x004e700000000000 */
[----:B---3--:R-:W2:Y:S01]  /*0170*/  @!P0 LDC.U8 R6, c[0x3][R7] ;  /* 0x00c0000007068b82 */ /* 0x008ea20000000000 */
[----:B0-----:R-:W-:-:S05]  /*0180*/  IADD3 R4, P0, PT, R4, UR8, RZ ;  /* 0x0000000804047c10 */ /* 0x001fca000ff1e0ff */
[----:B------:R-:W-:Y:S02]  /*0190*/  IMAD.X R5, RZ, RZ, UR9, P0 ;  /* 0x00000009ff057e24 */ /* 0x000fe400080e06ff */
[----:B-1----:R-:W-:-:S05]  /*01a0*/  IMAD.SHL.U32 R9, R0, 0x10, RZ ;  /* 0x0000001000097824 */ /* 0x002fca00078e00ff */
[----:B--2---:R-:W-:-:S05]  /*01b0*/  LOP3.LUT R9, R6, R9, RZ, 0xfc, !PT ;  /* 0x0000000906097212 */ /* 0x004fca00078efcff */
[----:B------:R-:W-:Y:S01]  /*01c0*/  STG.E.U8 desc[UR4][R4.64], R9 ;  /* 0x0000000904007986 */ /* 0x000fe2000c101104 */
[----:B------:R-:W-:Y:S05]  /*01d0*/  EXIT ;  /* 0x000000000000794d */ /* 0x000fea0003800000 */
.L_x_0:
[----:B------:R-:W-:-:S00]  /*01e0*/  BRA `(.L_x_0) ;  /* 0xfffffffc00fc7947 */ /* 0x000fc0000383ffff */
[----:B------:R-:W-:-:S00]  /*01f0*/  NOP ;  /* 0x0000000000007918 */ /* 0x000fc00000000000 */
        /* <DEDUP_REMOVED lines=8> */
.L_x_1:


//--------------------- .nv.shared.reserved.0     --------------------------
	.section	.nv.shared.reserved.0,"aw",@nobits
	.weak		__nv_reservedSMEM_offset_0_alias
	.size		__nv_reservedSMEM_offset_0_alias, 0, 64
	.other		__nv_reservedSMEM_offset_0_alias,@"STO_CUDA_RESERVED_SHARED STV_DEFAULT"
__nv_reservedSMEM_offset_0_alias:
	.zero		0
	.zero		64


//--------------------- .nv.constant0._Z22encode_and_pack_kernelPKcPhm --------------------------
	.section	.nv.constant0._Z22encode_and_pack_kernelPKcPhm,"a",@progbits
	.sectionflags	@""
	.align	4
.nv.constant0._Z22encode_and_pack_kernelPKcPhm:
	.zero		920


//--------------------- SYMBOLS --------------------------

	.type		.nv.reservedSmem.offset0,@object
	.size		.nv.reservedSmem.offset0,0x4
